//
// Generated by NVIDIA NVVM Compiler
//
// Compiler Build ID: CL-36424714
// Cuda compilation tools, release 13.0, V13.0.88
// Based on NVVM 20.0.0
//

.version 9.0
.target sm_100
.address_size 64

	// .globl	_ZN3cub18CUB_300001_SM_10006detail11EmptyKernelIvEEvv
.global .align 1 .b8 _ZN39_INTERNAL_84f3ece7_4_k_cu_018db7bc_32894cuda3std3__45__cpo5beginE[1];
.global .align 1 .b8 _ZN39_INTERNAL_84f3ece7_4_k_cu_018db7bc_32894cuda3std3__45__cpo3endE[1];
.global .align 1 .b8 _ZN39_INTERNAL_84f3ece7_4_k_cu_018db7bc_32894cuda3std3__45__cpo6cbeginE[1];
.global .align 1 .b8 _ZN39_INTERNAL_84f3ece7_4_k_cu_018db7bc_32894cuda3std3__45__cpo4cendE[1];
.global .align 1 .b8 _ZN39_INTERNAL_84f3ece7_4_k_cu_018db7bc_32894cuda3std3__45__cpo6rbeginE[1];
.global .align 1 .b8 _ZN39_INTERNAL_84f3ece7_4_k_cu_018db7bc_32894cuda3std3__45__cpo4rendE[1];
.global .align 1 .b8 _ZN39_INTERNAL_84f3ece7_4_k_cu_018db7bc_32894cuda3std3__45__cpo7crbeginE[1];
.global .align 1 .b8 _ZN39_INTERNAL_84f3ece7_4_k_cu_018db7bc_32894cuda3std3__45__cpo5crendE[1];
.global .align 1 .b8 _ZN39_INTERNAL_84f3ece7_4_k_cu_018db7bc_32894cuda3std3__441_GLOBAL__N__84f3ece7_4_k_cu_018db7bc_32896ignoreE[1];
.global .align 1 .b8 _ZN39_INTERNAL_84f3ece7_4_k_cu_018db7bc_32894cuda3std3__419piecewise_constructE[1];
.global .align 1 .b8 _ZN39_INTERNAL_84f3ece7_4_k_cu_018db7bc_32894cuda3std3__48in_placeE[1];
.global .align 1 .b8 _ZN39_INTERNAL_84f3ece7_4_k_cu_018db7bc_32894cuda3std3__420unreachable_sentinelE[1];
.global .align 1 .b8 _ZN39_INTERNAL_84f3ece7_4_k_cu_018db7bc_32894cuda3std3__47nulloptE[1];
.global .align 1 .b8 _ZN39_INTERNAL_84f3ece7_4_k_cu_018db7bc_32894cuda3std3__48unexpectE[1];
.global .align 1 .b8 _ZN39_INTERNAL_84f3ece7_4_k_cu_018db7bc_32894cuda3std6ranges3__45__cpo4swapE[1];
.global .align 1 .b8 _ZN39_INTERNAL_84f3ece7_4_k_cu_018db7bc_32894cuda3std6ranges3__45__cpo9iter_moveE[1];
.global .align 1 .b8 _ZN39_INTERNAL_84f3ece7_4_k_cu_018db7bc_32894cuda3std6ranges3__45__cpo5beginE[1];
.global .align 1 .b8 _ZN39_INTERNAL_84f3ece7_4_k_cu_018db7bc_32894cuda3std6ranges3__45__cpo3endE[1];
.global .align 1 .b8 _ZN39_INTERNAL_84f3ece7_4_k_cu_018db7bc_32894cuda3std6ranges3__45__cpo6cbeginE[1];
.global .align 1 .b8 _ZN39_INTERNAL_84f3ece7_4_k_cu_018db7bc_32894cuda3std6ranges3__45__cpo4cendE[1];
.global .align 1 .b8 _ZN39_INTERNAL_84f3ece7_4_k_cu_018db7bc_32894cuda3std6ranges3__45__cpo7advanceE[1];
.global .align 1 .b8 _ZN39_INTERNAL_84f3ece7_4_k_cu_018db7bc_32894cuda3std6ranges3__45__cpo9iter_swapE[1];
.global .align 1 .b8 _ZN39_INTERNAL_84f3ece7_4_k_cu_018db7bc_32894cuda3std6ranges3__45__cpo4nextE[1];
.global .align 1 .b8 _ZN39_INTERNAL_84f3ece7_4_k_cu_018db7bc_32894cuda3std6ranges3__45__cpo4prevE[1];
.global .align 1 .b8 _ZN39_INTERNAL_84f3ece7_4_k_cu_018db7bc_32894cuda3std6ranges3__45__cpo4dataE[1];
.global .align 1 .b8 _ZN39_INTERNAL_84f3ece7_4_k_cu_018db7bc_32894cuda3std6ranges3__45__cpo5cdataE[1];
.global .align 1 .b8 _ZN39_INTERNAL_84f3ece7_4_k_cu_018db7bc_32894cuda3std6ranges3__45__cpo4sizeE[1];
.global .align 1 .b8 _ZN39_INTERNAL_84f3ece7_4_k_cu_018db7bc_32894cuda3std6ranges3__45__cpo5ssizeE[1];
.global .align 1 .b8 _ZN39_INTERNAL_84f3ece7_4_k_cu_018db7bc_32894cuda3std6ranges3__45__cpo8distanceE[1];
.global .align 1 .b8 _ZN39_INTERNAL_84f3ece7_4_k_cu_018db7bc_32896thrust24THRUST_300001_SM_1000_NS6system6detail10sequential3seqE[1];
.global .align 1 .b8 _ZN39_INTERNAL_84f3ece7_4_k_cu_018db7bc_32896thrust24THRUST_300001_SM_1000_NS12placeholders2_1E[1];
.global .align 1 .b8 _ZN39_INTERNAL_84f3ece7_4_k_cu_018db7bc_32896thrust24THRUST_300001_SM_1000_NS12placeholders2_2E[1];
.global .align 1 .b8 _ZN39_INTERNAL_84f3ece7_4_k_cu_018db7bc_32896thrust24THRUST_300001_SM_1000_NS12placeholders2_3E[1];
.global .align 1 .b8 _ZN39_INTERNAL_84f3ece7_4_k_cu_018db7bc_32896thrust24THRUST_300001_SM_1000_NS12placeholders2_4E[1];
.global .align 1 .b8 _ZN39_INTERNAL_84f3ece7_4_k_cu_018db7bc_32896thrust24THRUST_300001_SM_1000_NS12placeholders2_5E[1];
.global .align 1 .b8 _ZN39_INTERNAL_84f3ece7_4_k_cu_018db7bc_32896thrust24THRUST_300001_SM_1000_NS12placeholders2_6E[1];
.global .align 1 .b8 _ZN39_INTERNAL_84f3ece7_4_k_cu_018db7bc_32896thrust24THRUST_300001_SM_1000_NS12placeholders2_7E[1];
.global .align 1 .b8 _ZN39_INTERNAL_84f3ece7_4_k_cu_018db7bc_32896thrust24THRUST_300001_SM_1000_NS12placeholders2_8E[1];
.global .align 1 .b8 _ZN39_INTERNAL_84f3ece7_4_k_cu_018db7bc_32896thrust24THRUST_300001_SM_1000_NS12placeholders2_9E[1];
.global .align 1 .b8 _ZN39_INTERNAL_84f3ece7_4_k_cu_018db7bc_32896thrust24THRUST_300001_SM_1000_NS12placeholders3_10E[1];

.visible .entry _ZN3cub18CUB_300001_SM_10006detail11EmptyKernelIvEEvv()
{


	ret;

}


// ===== COMPILED SASS (sm_100) =====

	.target	sm_100

	.elftype	@"ET_EXEC"


//--------------------- .note.nv.tkinfo           --------------------------
	.section	.note.nv.tkinfo,"",@"SHT_NOTE"
	.sectionflags	@"SHF_NOTE_NV_TKINFO"
	.tkinfo
        /*0018*/ 	.word	0x00000002
        /*0030*/ 	.string	""
        /*0030*/ 	.string	"ptxas"
        /*0030*/ 	.string	"Cuda compilation tools, release 13.0, V13.0.88"
        /*0030*/ 	.string	"Build cuda_13.0.r13.0/compiler.36424714_0"
        /*0030*/ 	.string	"-arch sm_100 -m 64 "



//--------------------- .note.nv.cuinfo           --------------------------
	.section	.note.nv.cuinfo,"",@"SHT_NOTE"
	.sectionflags	@"SHF_NOTE_NV_CUINFO"
        /*0018*/ 	.short	0x0002
        /*001a*/ 	.short	0x0064
        /*001c*/ 	.short	0x0082
	.zero		2


//--------------------- .nv.info                  --------------------------
	.section	.nv.info,"",@"SHT_CUDA_INFO"
	.align	4


	//----- nvinfo : EIATTR_REGCOUNT
	.align		4
        /*0000*/ 	.byte	0x04, 0x2f
        /*0002*/ 	.short	(.L_41 - .L_40)
	.align		4
.L_40:
        /*0004*/ 	.word	index@(_ZN3cub18CUB_300001_SM_10006detail11EmptyKernelIvEEvv)
        /*0008*/ 	.word	0x00000004


	//----- nvinfo : EIATTR_FRAME_SIZE
	.align		4
.L_41:
        /*000c*/ 	.byte	0x04, 0x11
        /*000e*/ 	.short	(.L_43 - .L_42)
	.align		4
.L_42:
        /*0010*/ 	.word	index@(_ZN3cub18CUB_300001_SM_10006detail11EmptyKernelIvEEvv)
        /*0014*/ 	.word	0x00000000


	//----- nvinfo : EIATTR_MIN_STACK_SIZE
	.align		4
.L_43:
        /*0018*/ 	.byte	0x04, 0x12
        /*001a*/ 	.short	(.L_45 - .L_44)
	.align		4
.L_44:
        /*001c*/ 	.word	index@(_ZN3cub18CUB_300001_SM_10006detail11EmptyKernelIvEEvv)
        /*0020*/ 	.word	0x00000000
.L_45:


//--------------------- .nv.compat                --------------------------
	.section	.nv.compat,"",@"SHT_CUDA_COMPAT_INFO"
	.align	4
        /*0000*/ 	.byte	0x02, 0x09, 0x00, 0x00, 0x02, 0x02, 0x01, 0x00, 0x02, 0x05, 0x05, 0x00, 0x03, 0x07, 0x01, 0x01
        /*0010*/ 	.byte	0x02, 0x03, 0x00, 0x00, 0x02, 0x06, 0x01, 0x00, 0x04, 0x0b, 0x08, 0x00, 0x09, 0x00, 0x00, 0x00
        /*0020*/ 	.byte	0x00, 0x00, 0x00, 0x00


//--------------------- .nv.info._ZN3cub18CUB_300001_SM_10006detail11EmptyKernelIvEEvv --------------------------
	.section	.nv.info._ZN3cub18CUB_300001_SM_10006detail11EmptyKernelIvEEvv,"",@"SHT_CUDA_INFO"
	.sectionflags	@""
	.align	4


	//----- nvinfo : EIATTR_CUDA_API_VERSION
	.align		4
        /*0000*/ 	.byte	0x04, 0x37
        /*0002*/ 	.short	(.L_47 - .L_46)
.L_46:
        /*0004*/ 	.word	0x00000082


	//----- nvinfo : EIATTR_SPARSE_MMA_MASK
	.align		4
.L_47:
        /*0008*/ 	.byte	0x03, 0x50
        /*000a*/ 	.short	0x0000


	//----- nvinfo : EIATTR_MAXREG_COUNT
	.align		4
        /*000c*/ 	.byte	0x03, 0x1b
        /*000e*/ 	.short	0x00ff


	//----- nvinfo : EIATTR_MERCURY_ISA_VERSION
	.align		4
        /*0010*/ 	.byte	0x03, 0x5f
        /*0012*/ 	.short	0x0101


	//----- nvinfo : EIATTR_VRC_CTA_INIT_COUNT
	.align		4
        /*0014*/ 	.byte	0x02, 0x4a
	.zero		1
	.zero		1


	//----- nvinfo : EIATTR_EXIT_INSTR_OFFSETS
	.align		4
        /*0018*/ 	.byte	0x04, 0x1c
        /*001a*/ 	.short	(.L_49 - .L_48)


	//   ....[0]....
.L_48:
        /*001c*/ 	.word	0x00000010


	//----- nvinfo : EIATTR_SW_WAR
	.align		4
.L_49:
        /*0020*/ 	.byte	0x04, 0x36
        /*0022*/ 	.short	(.L_51 - .L_50)
.L_50:
        /*0024*/ 	.word	0x00000008
.L_51:


//--------------------- .nv.callgraph             --------------------------
	.section	.nv.callgraph,"",@"SHT_CUDA_CALLGRAPH"
	.align	4
	.sectionentsize	8
	.align		4
        /*0000*/ 	.word	0x00000000
	.align		4
        /*0004*/ 	.word	0xffffffff
	.align		4
        /*0008*/ 	.word	0x00000000
	.align		4
        /*000c*/ 	.word	0xfffffffe
	.align		4
        /*0010*/ 	.word	0x00000000
	.align		4
        /*0014*/ 	.word	0xfffffffd
	.align		4
        /*0018*/ 	.word	0x00000000
	.align		4
        /*001c*/ 	.word	0xfffffffc


//--------------------- .nv.constant4             --------------------------
	.section	.nv.constant4,"a",@progbits
	.align	8
	.align		8
.nv.constant4:
        /*0000*/ 	.dword	_ZN39_INTERNAL_84f3ece7_4_k_cu_018db7bc_33364cuda3std3__45__cpo5beginE
	.align		8
        /*0008*/ 	.dword	_ZN39_INTERNAL_84f3ece7_4_k_cu_018db7bc_33364cuda3std3__45__cpo3endE
	.align		8
        /*0010*/ 	.dword	_ZN39_INTERNAL_84f3ece7_4_k_cu_018db7bc_33364cuda3std3__45__cpo6cbeginE
	.align		8
        /*0018*/ 	.dword	_ZN39_INTERNAL_84f3ece7_4_k_cu_018db7bc_33364cuda3std3__45__cpo4cendE
	.align		8
        /*0020*/ 	.dword	_ZN39_INTERNAL_84f3ece7_4_k_cu_018db7bc_33364cuda3std3__45__cpo6rbeginE
	.align		8
        /*0028*/ 	.dword	_ZN39_INTERNAL_84f3ece7_4_k_cu_018db7bc_33364cuda3std3__45__cpo4rendE
	.align		8
        /*0030*/ 	.dword	_ZN39_INTERNAL_84f3ece7_4_k_cu_018db7bc_33364cuda3std3__45__cpo7crbeginE
	.align		8
        /*0038*/ 	.dword	_ZN39_INTERNAL_84f3ece7_4_k_cu_018db7bc_33364cuda3std3__45__cpo5crendE
	.align		8
        /*0040*/ 	.dword	_ZN39_INTERNAL_84f3ece7_4_k_cu_018db7bc_33364cuda3std3__441_GLOBAL__N__84f3ece7_4_k_cu_018db7bc_33366ignoreE
	.align		8
        /*0048*/ 	.dword	_ZN39_INTERNAL_84f3ece7_4_k_cu_018db7bc_33364cuda3std3__419piecewise_constructE
	.align		8
        /*0050*/ 	.dword	_ZN39_INTERNAL_84f3ece7_4_k_cu_018db7bc_33364cuda3std3__48in_placeE
	.align		8
        /*0058*/ 	.dword	_ZN39_INTERNAL_84f3ece7_4_k_cu_018db7bc_33364cuda3std3__420unreachable_sentinelE
	.align		8
        /*0060*/ 	.dword	_ZN39_INTERNAL_84f3ece7_4_k_cu_018db7bc_33364cuda3std3__47nulloptE
	.align		8
        /*0068*/ 	.dword	_ZN39_INTERNAL_84f3ece7_4_k_cu_018db7bc_33364cuda3std3__48unexpectE
	.align		8
        /*0070*/ 	.dword	_ZN39_INTERNAL_84f3ece7_4_k_cu_018db7bc_33364cuda3std6ranges3__45__cpo4swapE
	.align		8
        /*0078*/ 	.dword	_ZN39_INTERNAL_84f3ece7_4_k_cu_018db7bc_33364cuda3std6ranges3__45__cpo9iter_moveE
	.align		8
        /*0080*/ 	.dword	_ZN39_INTERNAL_84f3ece7_4_k_cu_018db7bc_33364cuda3std6ranges3__45__cpo5beginE
	.align		8
        /*0088*/ 	.dword	_ZN39_INTERNAL_84f3ece7_4_k_cu_018db7bc_33364cuda3std6ranges3__45__cpo3endE
	.align		8
        /*0090*/ 	.dword	_ZN39_INTERNAL_84f3ece7_4_k_cu_018db7bc_33364cuda3std6ranges3__45__cpo6cbeginE
	.align		8
        /*0098*/ 	.dword	_ZN39_INTERNAL_84f3ece7_4_k_cu_018db7bc_33364cuda3std6ranges3__45__cpo4cendE
	.align		8
        /*00a0*/ 	.dword	_ZN39_INTERNAL_84f3ece7_4_k_cu_018db7bc_33364cuda3std6ranges3__45__cpo7advanceE
	.align		8
        /*00a8*/ 	.dword	_ZN39_INTERNAL_84f3ece7_4_k_cu_018db7bc_33364cuda3std6ranges3__45__cpo9iter_swapE
	.align		8
        /*00b0*/ 	.dword	_ZN39_INTERNAL_84f3ece7_4_k_cu_018db7bc_33364cuda3std6ranges3__45__cpo4nextE
	.align		8
        /*00b8*/ 	.dword	_ZN39_INTERNAL_84f3ece7_4_k_cu_018db7bc_33364cuda3std6ranges3__45__cpo4prevE
	.align		8
        /*00c0*/ 	.dword	_ZN39_INTERNAL_84f3ece7_4_k_cu_018db7bc_33364cuda3std6ranges3__45__cpo4dataE
	.align		8
        /*00c8*/ 	.dword	_ZN39_INTERNAL_84f3ece7_4_k_cu_018db7bc_33364cuda3std6ranges3__45__cpo5cdataE
	.align		8
        /*00d0*/ 	.dword	_ZN39_INTERNAL_84f3ece7_4_k_cu_018db7bc_33364cuda3std6ranges3__45__cpo4sizeE
	.align		8
        /*00d8*/ 	.dword	_ZN39_INTERNAL_84f3ece7_4_k_cu_018db7bc_33364cuda3std6ranges3__45__cpo5ssizeE
	.align		8
        /*00e0*/ 	.dword	_ZN39_INTERNAL_84f3ece7_4_k_cu_018db7bc_33364cuda3std6ranges3__45__cpo8distanceE
	.align		8
        /*00e8*/ 	.dword	_ZN39_INTERNAL_84f3ece7_4_k_cu_018db7bc_33366thrust24THRUST_300001_SM_1000_NS6system6detail10sequential3seqE
	.align		8
        /*00f0*/ 	.dword	_ZN39_INTERNAL_84f3ece7_4_k_cu_018db7bc_33366thrust24THRUST_300001_SM_1000_NS12placeholders2_1E
	.align		8
        /*00f8*/ 	.dword	_ZN39_INTERNAL_84f3ece7_4_k_cu_018db7bc_33366thrust24THRUST_300001_SM_1000_NS12placeholders2_2E
	.align		8
        /*0100*/ 	.dword	_ZN39_INTERNAL_84f3ece7_4_k_cu_018db7bc_33366thrust24THRUST_300001_SM_1000_NS12placeholders2_3E
	.align		8
        /*0108*/ 	.dword	_ZN39_INTERNAL_84f3ece7_4_k_cu_018db7bc_33366thrust24THRUST_300001_SM_1000_NS12placeholders2_4E
	.align		8
        /*0110*/ 	.dword	_ZN39_INTERNAL_84f3ece7_4_k_cu_018db7bc_33366thrust24THRUST_300001_SM_1000_NS12placeholders2_5E
	.align		8
        /*0118*/ 	.dword	_ZN39_INTERNAL_84f3ece7_4_k_cu_018db7bc_33366thrust24THRUST_300001_SM_1000_NS12placeholders2_6E
	.align		8
        /*0120*/ 	.dword	_ZN39_INTERNAL_84f3ece7_4_k_cu_018db7bc_33366thrust24THRUST_300001_SM_1000_NS12placeholders2_7E
	.align		8
        /*0128*/ 	.dword	_ZN39_INTERNAL_84f3ece7_4_k_cu_018db7bc_33366thrust24THRUST_300001_SM_1000_NS12placeholders2_8E
	.align		8
        /*0130*/ 	.dword	_ZN39_INTERNAL_84f3ece7_4_k_cu_018db7bc_33366thrust24THRUST_300001_SM_1000_NS12placeholders2_9E
	.align		8
        /*0138*/ 	.dword	_ZN39_INTERNAL_84f3ece7_4_k_cu_018db7bc_33366thrust24THRUST_300001_SM_1000_NS12placeholders3_10E


//--------------------- .text._ZN3cub18CUB_300001_SM_10006detail11EmptyKernelIvEEvv --------------------------
	.section	.text._ZN3cub18CUB_300001_SM_10006detail11EmptyKernelIvEEvv,"ax",@progbits
	.align	128
        .global         _ZN3cub18CUB_300001_SM_10006detail11EmptyKernelIvEEvv
        .type           _ZN3cub18CUB_300001_SM_10006detail11EmptyKernelIvEEvv,@function
        .size           _ZN3cub18CUB_300001_SM_10006detail11EmptyKernelIvEEvv,(.L_x_1 - _ZN3cub18CUB_300001_SM_10006detail11EmptyKernelIvEEvv)
        .other          _ZN3cub18CUB_300001_SM_10006detail11EmptyKernelIvEEvv,@"STO_CUDA_ENTRY STV_DEFAULT"
_ZN3cub18CUB_300001_SM_10006detail11EmptyKernelIvEEvv:
.text._ZN3cub18CUB_300001_SM_10006detail11EmptyKernelIvEEvv:
[----:B------:R-:W-:Y:S01]  /*0000*/  LDC R1, c[0x0][0x37c] ;  /* 0x0000df00ff017b82 */ /* 0x000fe20000000800 */
[----:B------:R-:W-:Y:S05]  /*0010*/  EXIT ;  /* 0x000000000000794d */ /* 0x000fea0003800000 */
.L_x_0:
[----:B------:R-:W-:-:S00]  /*0020*/  BRA `(.L_x_0) ;  /* 0xfffffffc00fc7947 */ /* 0x000fc0000383ffff */
[----:B------:R-:W-:-:S00]  /*0030*/  NOP ;  /* 0x0000000000007918 */ /* 0x000fc00000000000 */
        /* <DEDUP_REMOVED lines=12> */
.L_x_1:


//--------------------- .nv.shared.reserved.0     --------------------------
	.section	.nv.shared.reserved.0,"aw",@nobits
	.weak		__nv_reservedSMEM_offset_0_alias
	.size		__nv_reservedSMEM_offset_0_alias, 0, 64
	.other		__nv_reservedSMEM_offset_0_alias,@"STO_CUDA_RESERVED_SHARED STV_DEFAULT"
__nv_reservedSMEM_offset_0_alias:
	.zero		0
	.zero		64


//--------------------- .nv.global                --------------------------
	.section	.nv.global,"aw",@nobits
.nv.global:
	.type		_ZN39_INTERNAL_84f3ece7_4_k_cu_018db7bc_33366thrust24THRUST_300001_SM_1000_NS12placeholders2_5E,@object
	.size		_ZN39_INTERNAL_84f3ece7_4_k_cu_018db7bc_33366thrust24THRUST_300001_SM_1000_NS12placeholders2_5E,(_ZN39_INTERNAL_84f3ece7_4_k_cu_018db7bc_33364cuda3std3__45__cpo6cbeginE - _ZN39_INTERNAL_84f3ece7_4_k_cu_018db7bc_33366thrust24THRUST_300001_SM_1000_NS12placeholders2_5E)
_ZN39_INTERNAL_84f3ece7_4_k_cu_018db7bc_33366thrust24THRUST_300001_SM_1000_NS12placeholders2_5E:
	.zero		1
	.type		_ZN39_INTERNAL_84f3ece7_4_k_cu_018db7bc_33364cuda3std3__45__cpo6cbeginE,@object
	.size		_ZN39_INTERNAL_84f3ece7_4_k_cu_018db7bc_33364cuda3std3__45__cpo6cbeginE,(_ZN39_INTERNAL_84f3ece7_4_k_cu_018db7bc_33364cuda3std6ranges3__45__cpo6cbeginE - _ZN39_INTERNAL_84f3ece7_4_k_cu_018db7bc_33364cuda3std3__45__cpo6cbeginE)
_ZN39_INTERNAL_84f3ece7_4_k_cu_018db7bc_33364cuda3std3__45__cpo6cbeginE:
	.zero		1
	.type		_ZN39_INTERNAL_84f3ece7_4_k_cu_018db7bc_33364cuda3std6ranges3__45__cpo6cbeginE,@object
	.size		_ZN39_INTERNAL_84f3ece7_4_k_cu_018db7bc_33364cuda3std6ranges3__45__cpo6cbeginE,(_ZN39_INTERNAL_84f3ece7_4_k_cu_018db7bc_33364cuda3std3__48in_placeE - _ZN39_INTERNAL_84f3ece7_4_k_cu_018db7bc_33364cuda3std6ranges3__45__cpo6cbeginE)
_ZN39_INTERNAL_84f3ece7_4_k_cu_018db7bc_33364cuda3std6ranges3__45__cpo6cbeginE:
	.zero		1
	.type		_ZN39_INTERNAL_84f3ece7_4_k_cu_018db7bc_33364cuda3std3__48in_placeE,@object
	.size		_ZN39_INTERNAL_84f3ece7_4_k_cu_018db7bc_33364cuda3std3__48in_placeE,(_ZN39_INTERNAL_84f3ece7_4_k_cu_018db7bc_33364cuda3std6ranges3__45__cpo4sizeE - _ZN39_INTERNAL_84f3ece7_4_k_cu_018db7bc_33364cuda3std3__48in_placeE)
_ZN39_INTERNAL_84f3ece7_4_k_cu_018db7bc_33364cuda3std3__48in_placeE:
	.zero		1
	.type		_ZN39_INTERNAL_84f3ece7_4_k_cu_018db7bc_33364cuda3std6ranges3__45__cpo4sizeE,@object
	.size		_ZN39_INTERNAL_84f3ece7_4_k_cu_018db7bc_33364cuda3std6ranges3__45__cpo4sizeE,(_ZN39_INTERNAL_84f3ece7_4_k_cu_018db7bc_33366thrust24THRUST_300001_SM_1000_NS12placeholders2_9E - _ZN39_INTERNAL_84f3ece7_4_k_cu_018db7bc_33364cuda3std6ranges3__45__cpo4sizeE)
_ZN39_INTERNAL_84f3ece7_4_k_cu_018db7bc_33364cuda3std6ranges3__45__cpo4sizeE:
	.zero		1
	.type		_ZN39_INTERNAL_84f3ece7_4_k_cu_018db7bc_33366thrust24THRUST_300001_SM_1000_NS12placeholders2_9E,@object
	.size		_ZN39_INTERNAL_84f3ece7_4_k_cu_018db7bc_33366thrust24THRUST_300001_SM_1000_NS12placeholders2_9E,(_ZN39_INTERNAL_84f3ece7_4_k_cu_018db7bc_33364cuda3std3__45__cpo7crbeginE - _ZN39_INTERNAL_84f3ece7_4_k_cu_018db7bc_33366thrust24THRUST_300001_SM_1000_NS12placeholders2_9E)
_ZN39_INTERNAL_84f3ece7_4_k_cu_018db7bc_33366thrust24THRUST_300001_SM_1000_NS12placeholders2_9E:
	.zero		1
	.type		_ZN39_INTERNAL_84f3ece7_4_k_cu_018db7bc_33364cuda3std3__45__cpo7crbeginE,@object
	.size		_ZN39_INTERNAL_84f3ece7_4_k_cu_018db7bc_33364cuda3std3__45__cpo7crbeginE,(_ZN39_INTERNAL_84f3ece7_4_k_cu_018db7bc_33364cuda3std6ranges3__45__cpo4nextE - _ZN39_INTERNAL_84f3ece7_4_k_cu_018db7bc_33364cuda3std3__45__cpo7crbeginE)
_ZN39_INTERNAL_84f3ece7_4_k_cu_018db7bc_33364cuda3std3__45__cpo7crbeginE:
	.zero		1
	.type		_ZN39_INTERNAL_84f3ece7_4_k_cu_018db7bc_33364cuda3std6ranges3__45__cpo4nextE,@object
	.size		_ZN39_INTERNAL_84f3ece7_4_k_cu_018db7bc_33364cuda3std6ranges3__45__cpo4nextE,(_ZN39_INTERNAL_84f3ece7_4_k_cu_018db7bc_33364cuda3std6ranges3__45__cpo4swapE - _ZN39_INTERNAL_84f3ece7_4_k_cu_018db7bc_33364cuda3std6ranges3__45__cpo4nextE)
_ZN39_INTERNAL_84f3ece7_4_k_cu_018db7bc_33364cuda3std6ranges3__45__cpo4nextE:
	.zero		1
	.type		_ZN39_INTERNAL_84f3ece7_4_k_cu_018db7bc_33364cuda3std6ranges3__45__cpo4swapE,@object
	.size		_ZN39_INTERNAL_84f3ece7_4_k_cu_018db7bc_33364cuda3std6ranges3__45__cpo4swapE,(_ZN39_INTERNAL_84f3ece7_4_k_cu_018db7bc_33366thrust24THRUST_300001_SM_1000_NS12placeholders2_1E - _ZN39_INTERNAL_84f3ece7_4_k_cu_018db7bc_33364cuda3std6ranges3__45__cpo4swapE)
_ZN39_INTERNAL_84f3ece7_4_k_cu_018db7bc_33364cuda3std6ranges3__45__cpo4swapE:
	.zero		1
	.type		_ZN39_INTERNAL_84f3ece7_4_k_cu_018db7bc_33366thrust24THRUST_300001_SM_1000_NS12placeholders2_1E,@object
	.size		_ZN39_INTERNAL_84f3ece7_4_k_cu_018db7bc_33366thrust24THRUST_300001_SM_1000_NS12placeholders2_1E,(_ZN39_INTERNAL_84f3ece7_4_k_cu_018db7bc_33366thrust24THRUST_300001_SM_1000_NS12placeholders2_3E - _ZN39_INTERNAL_84f3ece7_4_k_cu_018db7bc_33366thrust24THRUST_300001_SM_1000_NS12placeholders2_1E)
_ZN39_INTERNAL_84f3ece7_4_k_cu_018db7bc_33366thrust24THRUST_300001_SM_1000_NS12placeholders2_1E:
	.zero		1
	.type		_ZN39_INTERNAL_84f3ece7_4_k_cu_018db7bc_33366thrust24THRUST_300001_SM_1000_NS12placeholders2_3E,@object
	.size		_ZN39_INTERNAL_84f3ece7_4_k_cu_018db7bc_33366thrust24THRUST_300001_SM_1000_NS12placeholders2_3E,(_ZN39_INTERNAL_84f3ece7_4_k_cu_018db7bc_33364cuda3std3__45__cpo5beginE - _ZN39_INTERNAL_84f3ece7_4_k_cu_018db7bc_33366thrust24THRUST_300001_SM_1000_NS12placeholders2_3E)
_ZN39_INTERNAL_84f3ece7_4_k_cu_018db7bc_33366thrust24THRUST_300001_SM_1000_NS12placeholders2_3E:
	.zero		1
	.type		_ZN39_INTERNAL_84f3ece7_4_k_cu_018db7bc_33364cuda3std3__45__cpo5beginE,@object
	.size		_ZN39_INTERNAL_84f3ece7_4_k_cu_018db7bc_33364cuda3std3__45__cpo5beginE,(_ZN39_INTERNAL_84f3ece7_4_k_cu_018db7bc_33364cuda3std6ranges3__45__cpo5beginE - _ZN39_INTERNAL_84f3ece7_4_k_cu_018db7bc_33364cuda3std3__45__cpo5beginE)
_ZN39_INTERNAL_84f3ece7_4_k_cu_018db7bc_33364cuda3std3__45__cpo5beginE:
	.zero		1
	.type		_ZN39_INTERNAL_84f3ece7_4_k_cu_018db7bc_33364cuda3std6ranges3__45__cpo5beginE,@object
	.size		_ZN39_INTERNAL_84f3ece7_4_k_cu_018db7bc_33364cuda3std6ranges3__45__cpo5beginE,(_ZN39_INTERNAL_84f3ece7_4_k_cu_018db7bc_33364cuda3std3__441_GLOBAL__N__84f3ece7_4_k_cu_018db7bc_33366ignoreE - _ZN39_INTERNAL_84f3ece7_4_k_cu_018db7bc_33364cuda3std6ranges3__45__cpo5beginE)
_ZN39_INTERNAL_84f3ece7_4_k_cu_018db7bc_33364cuda3std6ranges3__45__cpo5beginE:
	.zero		1
	.type		_ZN39_INTERNAL_84f3ece7_4_k_cu_018db7bc_33364cuda3std3__441_GLOBAL__N__84f3ece7_4_k_cu_018db7bc_33366ignoreE,@object
	.size		_ZN39_INTERNAL_84f3ece7_4_k_cu_018db7bc_33364cuda3std3__441_GLOBAL__N__84f3ece7_4_k_cu_018db7bc_33366ignoreE,(_ZN39_INTERNAL_84f3ece7_4_k_cu_018db7bc_33364cuda3std6ranges3__45__cpo4dataE - _ZN39_INTERNAL_84f3ece7_4_k_cu_018db7bc_33364cuda3std3__441_GLOBAL__N__84f3ece7_4_k_cu_018db7bc_33366ignoreE)
_ZN39_INTERNAL_84f3ece7_4_k_cu_018db7bc_33364cuda3std3__441_GLOBAL__N__84f3ece7_4_k_cu_018db7bc_33366ignoreE:
	.zero		1
	.type		_ZN39_INTERNAL_84f3ece7_4_k_cu_018db7bc_33364cuda3std6ranges3__45__cpo4dataE,@object
	.size		_ZN39_INTERNAL_84f3ece7_4_k_cu_018db7bc_33364cuda3std6ranges3__45__cpo4dataE,(_ZN39_INTERNAL_84f3ece7_4_k_cu_018db7bc_33366thrust24THRUST_300001_SM_1000_NS12placeholders2_7E - _ZN39_INTERNAL_84f3ece7_4_k_cu_018db7bc_33364cuda3std6ranges3__45__cpo4dataE)
_ZN39_INTERNAL_84f3ece7_4_k_cu_018db7bc_33364cuda3std6ranges3__45__cpo4dataE:
	.zero		1
	.type		_ZN39_INTERNAL_84f3ece7_4_k_cu_018db7bc_33366thrust24THRUST_300001_SM_1000_NS12placeholders2_7E,@object
	.size		_ZN39_INTERNAL_84f3ece7_4_k_cu_018db7bc_33366thrust24THRUST_300001_SM_1000_NS12placeholders2_7E,(_ZN39_INTERNAL_84f3ece7_4_k_cu_018db7bc_33364cuda3std3__45__cpo6rbeginE - _ZN39_INTERNAL_84f3ece7_4_k_cu_018db7bc_33366thrust24THRUST_300001_SM_1000_NS12placeholders2_7E)
_ZN39_INTERNAL_84f3ece7_4_k_cu_018db7bc_33366thrust24THRUST_300001_SM_1000_NS12placeholders2_7E:
	.zero		1
	.type		_ZN39_INTERNAL_84f3ece7_4_k_cu_018db7bc_33364cuda3std3__45__cpo6rbeginE,@object
	.size		_ZN39_INTERNAL_84f3ece7_4_k_cu_018db7bc_33364cuda3std3__45__cpo6rbeginE,(_ZN39_INTERNAL_84f3ece7_4_k_cu_018db7bc_33364cuda3std6ranges3__45__cpo7advanceE - _ZN39_INTERNAL_84f3ece7_4_k_cu_018db7bc_33364cuda3std3__45__cpo6rbeginE)
_ZN39_INTERNAL_84f3ece7_4_k_cu_018db7bc_33364cuda3std3__45__cpo6rbeginE:
	.zero		1
	.type		_ZN39_INTERNAL_84f3ece7_4_k_cu_018db7bc_33364cuda3std6ranges3__45__cpo7advanceE,@object
	.size		_ZN39_INTERNAL_84f3ece7_4_k_cu_018db7bc_33364cuda3std6ranges3__45__cpo7advanceE,(_ZN39_INTERNAL_84f3ece7_4_k_cu_018db7bc_33364cuda3std3__47nulloptE - _ZN39_INTERNAL_84f3ece7_4_k_cu_018db7bc_33364cuda3std6ranges3__45__cpo7advanceE)
_ZN39_INTERNAL_84f3ece7_4_k_cu_018db7bc_33364cuda3std6ranges3__45__cpo7advanceE:
	.zero		1
	.type		_ZN39_INTERNAL_84f3ece7_4_k_cu_018db7bc_33364cuda3std3__47nulloptE,@object
	.size		_ZN39_INTERNAL_84f3ece7_4_k_cu_018db7bc_33364cuda3std3__47nulloptE,(_ZN39_INTERNAL_84f3ece7_4_k_cu_018db7bc_33364cuda3std6ranges3__45__cpo8distanceE - _ZN39_INTERNAL_84f3ece7_4_k_cu_018db7bc_33364cuda3std3__47nulloptE)
_ZN39_INTERNAL_84f3ece7_4_k_cu_018db7bc_33364cuda3std3__47nulloptE:
	.zero		1
	.type		_ZN39_INTERNAL_84f3ece7_4_k_cu_018db7bc_33364cuda3std6ranges3__45__cpo8distanceE,@object
	.size		_ZN39_INTERNAL_84f3ece7_4_k_cu_018db7bc_33364cuda3std6ranges3__45__cpo8distanceE,(_ZN39_INTERNAL_84f3ece7_4_k_cu_018db7bc_33366thrust24THRUST_300001_SM_1000_NS12placeholders2_6E - _ZN39_INTERNAL_84f3ece7_4_k_cu_018db7bc_33364cuda3std6ranges3__45__cpo8distanceE)
_ZN39_INTERNAL_84f3ece7_4_k_cu_018db7bc_33364cuda3std6ranges3__45__cpo8distanceE:
	.zero		1
	.type		_ZN39_INTERNAL_84f3ece7_4_k_cu_018db7bc_33366thrust24THRUST_300001_SM_1000_NS12placeholders2_6E,@object
	.size		_ZN39_INTERNAL_84f3ece7_4_k_cu_018db7bc_33366thrust24THRUST_300001_SM_1000_NS12placeholders2_6E,(_ZN39_INTERNAL_84f3ece7_4_k_cu_018db7bc_33364cuda3std3__45__cpo4cendE - _ZN39_INTERNAL_84f3ece7_4_k_cu_018db7bc_33366thrust24THRUST_300001_SM_1000_NS12placeholders2_6E)
_ZN39_INTERNAL_84f3ece7_4_k_cu_018db7bc_33366thrust24THRUST_300001_SM_1000_NS12placeholders2_6E:
	.zero		1
	.type		_ZN39_INTERNAL_84f3ece7_4_k_cu_018db7bc_33364cuda3std3__45__cpo4cendE,@object
	.size		_ZN39_INTERNAL_84f3ece7_4_k_cu_018db7bc_33364cuda3std3__45__cpo4cendE,(_ZN39_INTERNAL_84f3ece7_4_k_cu_018db7bc_33364cuda3std6ranges3__45__cpo4cendE - _ZN39_INTERNAL_84f3ece7_4_k_cu_018db7bc_33364cuda3std3__45__cpo4cendE)
_ZN39_INTERNAL_84f3ece7_4_k_cu_018db7bc_33364cuda3std3__45__cpo4cendE:
	.zero		1
	.type		_ZN39_INTERNAL_84f3ece7_4_k_cu_018db7bc_33364cuda3std6ranges3__45__cpo4cendE,@object
	.size		_ZN39_INTERNAL_84f3ece7_4_k_cu_018db7bc_33364cuda3std6ranges3__45__cpo4cendE,(_ZN39_INTERNAL_84f3ece7_4_k_cu_018db7bc_33364cuda3std3__420unreachable_sentinelE - _ZN39_INTERNAL_84f3ece7_4_k_cu_018db7bc_33364cuda3std6ranges3__45__cpo4cendE)
_ZN39_INTERNAL_84f3ece7_4_k_cu_018db7bc_33364cuda3std6ranges3__45__cpo4cendE:
	.zero		1
	.type		_ZN39_INTERNAL_84f3ece7_4_k_cu_018db7bc_33364cuda3std3__420unreachable_sentinelE,@object
	.size		_ZN39_INTERNAL_84f3ece7_4_k_cu_018db7bc_33364cuda3std3__420unreachable_sentinelE,(_ZN39_INTERNAL_84f3ece7_4_k_cu_018db7bc_33364cuda3std6ranges3__45__cpo5ssizeE - _ZN39_INTERNAL_84f3ece7_4_k_cu_018db7bc_33364cuda3std3__420unreachable_sentinelE)
_ZN39_INTERNAL_84f3ece7_4_k_cu_018db7bc_33364cuda3std3__420unreachable_sentinelE:
	.zero		1
	.type		_ZN39_INTERNAL_84f3ece7_4_k_cu_018db7bc_33364cuda3std6ranges3__45__cpo5ssizeE,@object
	.size		_ZN39_INTERNAL_84f3ece7_4_k_cu_018db7bc_33364cuda3std6ranges3__45__cpo5ssizeE,(_ZN39_INTERNAL_84f3ece7_4_k_cu_018db7bc_33366thrust24THRUST_300001_SM_1000_NS12placeholders3_10E - _ZN39_INTERNAL_84f3ece7_4_k_cu_018db7bc_33364cuda3std6ranges3__45__cpo5ssizeE)
_ZN39_INTERNAL_84f3ece7_4_k_cu_018db7bc_33364cuda3std6ranges3__45__cpo5ssizeE:
	.zero		1
	.type		_ZN39_INTERNAL_84f3ece7_4_k_cu_018db7bc_33366thrust24THRUST_300001_SM_1000_NS12placeholders3_10E,@object
	.size		_ZN39_INTERNAL_84f3ece7_4_k_cu_018db7bc_33366thrust24THRUST_300001_SM_1000_NS12placeholders3_10E,(_ZN39_INTERNAL_84f3ece7_4_k_cu_018db7bc_33364cuda3std3__45__cpo5crendE - _ZN39_INTERNAL_84f3ece7_4_k_cu_018db7bc_33366thrust24THRUST_300001_SM_1000_NS12placeholders3_10E)
_ZN39_INTERNAL_84f3ece7_4_k_cu_018db7bc_33366thrust24THRUST_300001_SM_1000_NS12placeholders3_10E:
	.zero		1
	.type		_ZN39_INTERNAL_84f3ece7_4_k_cu_018db7bc_33364cuda3std3__45__cpo5crendE,@object
	.size		_ZN39_INTERNAL_84f3ece7_4_k_cu_018db7bc_33364cuda3std3__45__cpo5crendE,(_ZN39_INTERNAL_84f3ece7_4_k_cu_018db7bc_33364cuda3std6ranges3__45__cpo4prevE - _ZN39_INTERNAL_84f3ece7_4_k_cu_018db7bc_33364cuda3std3__45__cpo5crendE)
_ZN39_INTERNAL_84f3ece7_4_k_cu_018db7bc_33364cuda3std3__45__cpo5crendE:
	.zero		1
	.type		_ZN39_INTERNAL_84f3ece7_4_k_cu_018db7bc_33364cuda3std6ranges3__45__cpo4prevE,@object
	.size		_ZN39_INTERNAL_84f3ece7_4_k_cu_018db7bc_33364cuda3std6ranges3__45__cpo4prevE,(_ZN39_INTERNAL_84f3ece7_4_k_cu_018db7bc_33364cuda3std6ranges3__45__cpo9iter_moveE - _ZN39_INTERNAL_84f3ece7_4_k_cu_018db7bc_33364cuda3std6ranges3__45__cpo4prevE)
_ZN39_INTERNAL_84f3ece7_4_k_cu_018db7bc_33364cuda3std6ranges3__45__cpo4prevE:
	.zero		1
	.type		_ZN39_INTERNAL_84f3ece7_4_k_cu_018db7bc_33364cuda3std6ranges3__45__cpo9iter_moveE,@object
	.size		_ZN39_INTERNAL_84f3ece7_4_k_cu_018db7bc_33364cuda3std6ranges3__45__cpo9iter_moveE,(_ZN39_INTERNAL_84f3ece7_4_k_cu_018db7bc_33366thrust24THRUST_300001_SM_1000_NS12placeholders2_2E - _ZN39_INTERNAL_84f3ece7_4_k_cu_018db7bc_33364cuda3std6ranges3__45__cpo9iter_moveE)
_ZN39_INTERNAL_84f3ece7_4_k_cu_018db7bc_33364cuda3std6ranges3__45__cpo9iter_moveE:
	.zero		1
	.type		_ZN39_INTERNAL_84f3ece7_4_k_cu_018db7bc_33366thrust24THRUST_300001_SM_1000_NS12placeholders2_2E,@object
	.size		_ZN39_INTERNAL_84f3ece7_4_k_cu_018db7bc_33366thrust24THRUST_300001_SM_1000_NS12placeholders2_2E,(_ZN39_INTERNAL_84f3ece7_4_k_cu_018db7bc_33366thrust24THRUST_300001_SM_1000_NS12placeholders2_4E - _ZN39_INTERNAL_84f3ece7_4_k_cu_018db7bc_33366thrust24THRUST_300001_SM_1000_NS12placeholders2_2E)
_ZN39_INTERNAL_84f3ece7_4_k_cu_018db7bc_33366thrust24THRUST_300001_SM_1000_NS12placeholders2_2E:
	.zero		1
	.type		_ZN39_INTERNAL_84f3ece7_4_k_cu_018db7bc_33366thrust24THRUST_300001_SM_1000_NS12placeholders2_4E,@object
	.size		_ZN39_INTERNAL_84f3ece7_4_k_cu_018db7bc_33366thrust24THRUST_300001_SM_1000_NS12placeholders2_4E,(_ZN39_INTERNAL_84f3ece7_4_k_cu_018db7bc_33364cuda3std3__45__cpo3endE - _ZN39_INTERNAL_84f3ece7_4_k_cu_018db7bc_33366thrust24THRUST_300001_SM_1000_NS12placeholders2_4E)
_ZN39_INTERNAL_84f3ece7_4_k_cu_018db7bc_33366thrust24THRUST_300001_SM_1000_NS12placeholders2_4E:
	.zero		1
	.type		_ZN39_INTERNAL_84f3ece7_4_k_cu_018db7bc_33364cuda3std3__45__cpo3endE,@object
	.size		_ZN39_INTERNAL_84f3ece7_4_k_cu_018db7bc_33364cuda3std3__45__cpo3endE,(_ZN39_INTERNAL_84f3ece7_4_k_cu_018db7bc_33364cuda3std6ranges3__45__cpo3endE - _ZN39_INTERNAL_84f3ece7_4_k_cu_018db7bc_33364cuda3std3__45__cpo3endE)
_ZN39_INTERNAL_84f3ece7_4_k_cu_018db7bc_33364cuda3std3__45__cpo3endE:
	.zero		1
	.type		_ZN39_INTERNAL_84f3ece7_4_k_cu_018db7bc_33364cuda3std6ranges3__45__cpo3endE,@object
	.size		_ZN39_INTERNAL_84f3ece7_4_k_cu_018db7bc_33364cuda3std6ranges3__45__cpo3endE,(_ZN39_INTERNAL_84f3ece7_4_k_cu_018db7bc_33364cuda3std3__419piecewise_constructE - _ZN39_INTERNAL_84f3ece7_4_k_cu_018db7bc_33364cuda3std6ranges3__45__cpo3endE)
_ZN39_INTERNAL_84f3ece7_4_k_cu_018db7bc_33364cuda3std6ranges3__45__cpo3endE:
	.zero		1
	.type		_ZN39_INTERNAL_84f3ece7_4_k_cu_018db7bc_33364cuda3std3__419piecewise_constructE,@object
	.size		_ZN39_INTERNAL_84f3ece7_4_k_cu_018db7bc_33364cuda3std3__419piecewise_constructE,(_ZN39_INTERNAL_84f3ece7_4_k_cu_018db7bc_33364cuda3std6ranges3__45__cpo5cdataE - _ZN39_INTERNAL_84f3ece7_4_k_cu_018db7bc_33364cuda3std3__419piecewise_constructE)
_ZN39_INTERNAL_84f3ece7_4_k_cu_018db7bc_33364cuda3std3__419piecewise_constructE:
	.zero		1
	.type		_ZN39_INTERNAL_84f3ece7_4_k_cu_018db7bc_33364cuda3std6ranges3__45__cpo5cdataE,@object
	.size		_ZN39_INTERNAL_84f3ece7_4_k_cu_018db7bc_33364cuda3std6ranges3__45__cpo5cdataE,(_ZN39_INTERNAL_84f3ece7_4_k_cu_018db7bc_33366thrust24THRUST_300001_SM_1000_NS12placeholders2_8E - _ZN39_INTERNAL_84f3ece7_4_k_cu_018db7bc_33364cuda3std6ranges3__45__cpo5cdataE)
_ZN39_INTERNAL_84f3ece7_4_k_cu_018db7bc_33364cuda3std6ranges3__45__cpo5cdataE:
	.zero		1
	.type		_ZN39_INTERNAL_84f3ece7_4_k_cu_018db7bc_33366thrust24THRUST_300001_SM_1000_NS12placeholders2_8E,@object
	.size		_ZN39_INTERNAL_84f3ece7_4_k_cu_018db7bc_33366thrust24THRUST_300001_SM_1000_NS12placeholders2_8E,(_ZN39_INTERNAL_84f3ece7_4_k_cu_018db7bc_33364cuda3std3__45__cpo4rendE - _ZN39_INTERNAL_84f3ece7_4_k_cu_018db7bc_33366thrust24THRUST_300001_SM_1000_NS12placeholders2_8E)
_ZN39_INTERNAL_84f3ece7_4_k_cu_018db7bc_33366thrust24THRUST_300001_SM_1000_NS12placeholders2_8E:
	.zero		1
	.type		_ZN39_INTERNAL_84f3ece7_4_k_cu_018db7bc_33364cuda3std3__45__cpo4rendE,@object
	.size		_ZN39_INTERNAL_84f3ece7_4_k_cu_018db7bc_33364cuda3std3__45__cpo4rendE,(_ZN39_INTERNAL_84f3ece7_4_k_cu_018db7bc_33364cuda3std6ranges3__45__cpo9iter_swapE - _ZN39_INTERNAL_84f3ece7_4_k_cu_018db7bc_33364cuda3std3__45__cpo4rendE)
_ZN39_INTERNAL_84f3ece7_4_k_cu_018db7bc_33364cuda3std3__45__cpo4rendE:
	.zero		1
	.type		_ZN39_INTERNAL_84f3ece7_4_k_cu_018db7bc_33364cuda3std6ranges3__45__cpo9iter_swapE,@object
	.size		_ZN39_INTERNAL_84f3ece7_4_k_cu_018db7bc_33364cuda3std6ranges3__45__cpo9iter_swapE,(_ZN39_INTERNAL_84f3ece7_4_k_cu_018db7bc_33364cuda3std3__48unexpectE - _ZN39_INTERNAL_84f3ece7_4_k_cu_018db7bc_33364cuda3std6ranges3__45__cpo9iter_swapE)
_ZN39_INTERNAL_84f3ece7_4_k_cu_018db7bc_33364cuda3std6ranges3__45__cpo9iter_swapE:
	.zero		1
	.type		_ZN39_INTERNAL_84f3ece7_4_k_cu_018db7bc_33364cuda3std3__48unexpectE,@object
	.size		_ZN39_INTERNAL_84f3ece7_4_k_cu_018db7bc_33364cuda3std3__48unexpectE,(_ZN39_INTERNAL_84f3ece7_4_k_cu_018db7bc_33366thrust24THRUST_300001_SM_1000_NS6system6detail10sequential3seqE - _ZN39_INTERNAL_84f3ece7_4_k_cu_018db7bc_33364cuda3std3__48unexpectE)
_ZN39_INTERNAL_84f3ece7_4_k_cu_018db7bc_33364cuda3std3__48unexpectE:
	.zero		1
	.type		_ZN39_INTERNAL_84f3ece7_4_k_cu_018db7bc_33366thrust24THRUST_300001_SM_1000_NS6system6detail10sequential3seqE,@object
	.size		_ZN39_INTERNAL_84f3ece7_4_k_cu_018db7bc_33366thrust24THRUST_300001_SM_1000_NS6system6detail10sequential3seqE,(.L_29 - _ZN39_INTERNAL_84f3ece7_4_k_cu_018db7bc_33366thrust24THRUST_300001_SM_1000_NS6system6detail10sequential3seqE)
_ZN39_INTERNAL_84f3ece7_4_k_cu_018db7bc_33366thrust24THRUST_300001_SM_1000_NS6system6detail10sequential3seqE:
	.zero		1
.L_29:


//--------------------- .nv.constant0._ZN3cub18CUB_300001_SM_10006detail11EmptyKernelIvEEvv --------------------------
	.section	.nv.constant0._ZN3cub18CUB_300001_SM_10006detail11EmptyKernelIvEEvv,"a",@progbits
	.sectionflags	@""
	.align	4
.nv.constant0._ZN3cub18CUB_300001_SM_10006detail11EmptyKernelIvEEvv:
	.zero		896


//--------------------- SYMBOLS --------------------------

	.type		.nv.reservedSmem.offset0,@object
	.size		.nv.reservedSmem.offset0,0x4
